//
// Generated by NVIDIA NVVM Compiler
//
// Compiler Build ID: CL-36424714
// Cuda compilation tools, release 13.0, V13.0.88
// Based on NVVM 20.0.0
//

.version 9.0
.target sm_100
.address_size 64

	// .globl	_Z3addPiS_S_S_

.visible .entry _Z3addPiS_S_S_(
	.param .u64 .ptr .align 1 _Z3addPiS_S_S__param_0,
	.param .u64 .ptr .align 1 _Z3addPiS_S_S__param_1,
	.param .u64 .ptr .align 1 _Z3addPiS_S_S__param_2,
	.param .u64 .ptr .align 1 _Z3addPiS_S_S__param_3
)
{
	.reg .pred 	%p<3>;
	.reg .b32 	%r<13>;
	.reg .b64 	%rd<13>;

	ld.param.u64 	%rd5, [_Z3addPiS_S_S__param_0];
	ld.param.u64 	%rd6, [_Z3addPiS_S_S__param_1];
	ld.param.u64 	%rd7, [_Z3addPiS_S_S__param_2];
	ld.param.u64 	%rd8, [_Z3addPiS_S_S__param_3];
	cvta.to.global.u64 	%rd1, %rd8;
	ld.global.u32 	%r1, [%rd1];
	setp.lt.s32 	%p1, %r1, 1;
	@%p1 bra 	$L__BB0_3;
	mov.u32 	%r6, %ctaid.x;
	mul.lo.s32 	%r2, %r1, %r6;
	cvta.to.global.u64 	%rd2, %rd5;
	cvta.to.global.u64 	%rd3, %rd6;
	cvta.to.global.u64 	%rd4, %rd7;
	mov.b32 	%r12, 0;
$L__BB0_2:
	add.s32 	%r7, %r12, %r2;
	mul.wide.u32 	%rd9, %r7, 4;
	add.s64 	%rd10, %rd2, %rd9;
	ld.global.u32 	%r8, [%rd10];
	add.s64 	%rd11, %rd3, %rd9;
	ld.global.u32 	%r9, [%rd11];
	add.s32 	%r10, %r9, %r8;
	add.s64 	%rd12, %rd4, %rd9;
	st.global.u32 	[%rd12], %r10;
	add.s32 	%r12, %r12, 1;
	ld.global.u32 	%r11, [%rd1];
	setp.lt.s32 	%p2, %r12, %r11;
	@%p2 bra 	$L__BB0_2;
$L__BB0_3:
	ret;

}


// ===== COMPILED SASS (sm_100) =====

	.target	sm_100

	.elftype	@"ET_EXEC"


//--------------------- .note.nv.tkinfo           --------------------------
	.section	.note.nv.tkinfo,"",@"SHT_NOTE"
	.sectionflags	@"SHF_NOTE_NV_TKINFO"
	.tkinfo
        /*0018*/ 	.word	0x00000002
        /*0030*/ 	.string	""
        /*0030*/ 	.string	"ptxas"
        /*0030*/ 	.string	"Cuda compilation tools, release 13.0, V13.0.88"
        /*0030*/ 	.string	"Build cuda_13.0.r13.0/compiler.36424714_0"
        /*0030*/ 	.string	"-arch sm_100 -m 64 "



//--------------------- .note.nv.cuinfo           --------------------------
	.section	.note.nv.cuinfo,"",@"SHT_NOTE"
	.sectionflags	@"SHF_NOTE_NV_CUINFO"
        /*0018*/ 	.short	0x0002
        /*001a*/ 	.short	0x0064
        /*001c*/ 	.short	0x0082
	.zero		2


//--------------------- .nv.info                  --------------------------
	.section	.nv.info,"",@"SHT_CUDA_INFO"
	.align	4


	//----- nvinfo : EIATTR_REGCOUNT
	.align		4
        /*0000*/ 	.byte	0x04, 0x2f
        /*0002*/ 	.short	(.L_1 - .L_0)
	.align		4
.L_0:
        /*0004*/ 	.word	index@(_Z3addPiS_S_S_)
        /*0008*/ 	.word	0x00000014


	//----- nvinfo : EIATTR_FRAME_SIZE
	.align		4
.L_1:
        /*000c*/ 	.byte	0x04, 0x11
        /*000e*/ 	.short	(.L_3 - .L_2)
	.align		4
.L_2:
        /*0010*/ 	.word	index@(_Z3addPiS_S_S_)
        /*0014*/ 	.word	0x00000000


	//----- nvinfo : EIATTR_MIN_STACK_SIZE
	.align		4
.L_3:
        /*0018*/ 	.byte	0x04, 0x12
        /*001a*/ 	.short	(.L_5 - .L_4)
	.align		4
.L_4:
        /*001c*/ 	.word	index@(_Z3addPiS_S_S_)
        /*0020*/ 	.word	0x00000000
.L_5:


//--------------------- .nv.compat                --------------------------
	.section	.nv.compat,"",@"SHT_CUDA_COMPAT_INFO"
	.align	4
        /*0000*/ 	.byte	0x02, 0x09, 0x00, 0x00, 0x02, 0x02, 0x01, 0x00, 0x02, 0x05, 0x05, 0x00, 0x03, 0x07, 0x01, 0x01
        /*0010*/ 	.byte	0x02, 0x03, 0x00, 0x00, 0x02, 0x06, 0x01, 0x00, 0x04, 0x0b, 0x08, 0x00, 0x09, 0x00, 0x00, 0x00
        /*0020*/ 	.byte	0x00, 0x00, 0x00, 0x00


//--------------------- .nv.info._Z3addPiS_S_S_   --------------------------
	.section	.nv.info._Z3addPiS_S_S_,"",@"SHT_CUDA_INFO"
	.sectionflags	@""
	.align	4


	//----- nvinfo : EIATTR_CUDA_API_VERSION
	.align		4
        /*0000*/ 	.byte	0x04, 0x37
        /*0002*/ 	.short	(.L_7 - .L_6)
.L_6:
        /*0004*/ 	.word	0x00000082


	//----- nvinfo : EIATTR_KPARAM_INFO
	.align		4
.L_7:
        /*0008*/ 	.byte	0x04, 0x17
        /*000a*/ 	.short	(.L_9 - .L_8)
.L_8:
        /*000c*/ 	.word	0x00000000
        /*0010*/ 	.short	0x0003
        /*0012*/ 	.short	0x0018
        /*0014*/ 	.byte	0x00, 0xf5, 0x21, 0x00


	//----- nvinfo : EIATTR_KPARAM_INFO
	.align		4
.L_9:
        /*0018*/ 	.byte	0x04, 0x17
        /*001a*/ 	.short	(.L_11 - .L_10)
.L_10:
        /*001c*/ 	.word	0x00000000
        /*0020*/ 	.short	0x0002
        /*0022*/ 	.short	0x0010
        /*0024*/ 	.byte	0x00, 0xf5, 0x21, 0x00


	//----- nvinfo : EIATTR_KPARAM_INFO
	.align		4
.L_11:
        /*0028*/ 	.byte	0x04, 0x17
        /*002a*/ 	.short	(.L_13 - .L_12)
.L_12:
        /*002c*/ 	.word	0x00000000
        /*0030*/ 	.short	0x0001
        /*0032*/ 	.short	0x0008
        /*0034*/ 	.byte	0x00, 0xf5, 0x21, 0x00


	//----- nvinfo : EIATTR_KPARAM_INFO
	.align		4
.L_13:
        /*0038*/ 	.byte	0x04, 0x17
        /*003a*/ 	.short	(.L_15 - .L_14)
.L_14:
        /*003c*/ 	.word	0x00000000
        /*0040*/ 	.short	0x0000
        /*0042*/ 	.short	0x0000
        /*0044*/ 	.byte	0x00, 0xf5, 0x21, 0x00


	//----- nvinfo : EIATTR_SPARSE_MMA_MASK
	.align		4
.L_15:
        /*0048*/ 	.byte	0x03, 0x50
        /*004a*/ 	.short	0x0000


	//----- nvinfo : EIATTR_MAXREG_COUNT
	.align		4
        /*004c*/ 	.byte	0x03, 0x1b
        /*004e*/ 	.short	0x00ff


	//----- nvinfo : EIATTR_MERCURY_ISA_VERSION
	.align		4
        /*0050*/ 	.byte	0x03, 0x5f
        /*0052*/ 	.short	0x0101


	//----- nvinfo : EIATTR_VRC_CTA_INIT_COUNT
	.align		4
        /*0054*/ 	.byte	0x02, 0x4a
	.zero		1
	.zero		1


	//----- nvinfo : EIATTR_EXIT_INSTR_OFFSETS
	.align		4
        /*0058*/ 	.byte	0x04, 0x1c
        /*005a*/ 	.short	(.L_17 - .L_16)


	//   ....[0]....
.L_16:
        /*005c*/ 	.word	0x00000050


	//   ....[1]....
        /*0060*/ 	.word	0x00000180


	//----- nvinfo : EIATTR_CBANK_PARAM_SIZE
	.align		4
.L_17:
        /*0064*/ 	.byte	0x03, 0x19
        /*0066*/ 	.short	0x0020


	//----- nvinfo : EIATTR_PARAM_CBANK
	.align		4
        /*0068*/ 	.byte	0x04, 0x0a
        /*006a*/ 	.short	(.L_19 - .L_18)
	.align		4
.L_18:
        /*006c*/ 	.word	index@(.nv.constant0._Z3addPiS_S_S_)
        /*0070*/ 	.short	0x0380
        /*0072*/ 	.short	0x0020


	//----- nvinfo : EIATTR_SW_WAR
	.align		4
.L_19:
        /*0074*/ 	.byte	0x04, 0x36
        /*0076*/ 	.short	(.L_21 - .L_20)
.L_20:
        /*0078*/ 	.word	0x00000008
.L_21:


//--------------------- .nv.callgraph             --------------------------
	.section	.nv.callgraph,"",@"SHT_CUDA_CALLGRAPH"
	.align	4
	.sectionentsize	8
	.align		4
        /*0000*/ 	.word	0x00000000
	.align		4
        /*0004*/ 	.word	0xffffffff
	.align		4
        /*0008*/ 	.word	0x00000000
	.align		4
        /*000c*/ 	.word	0xfffffffe
	.align		4
        /*0010*/ 	.word	0x00000000
	.align		4
        /*0014*/ 	.word	0xfffffffd
	.align		4
        /*0018*/ 	.word	0x00000000
	.align		4
        /*001c*/ 	.word	0xfffffffc


//--------------------- .text._Z3addPiS_S_S_      --------------------------
	.section	.text._Z3addPiS_S_S_,"ax",@progbits
	.align	128
        .global         _Z3addPiS_S_S_
        .type           _Z3addPiS_S_S_,@function
        .size           _Z3addPiS_S_S_,(.L_x_2 - _Z3addPiS_S_S_)
        .other          _Z3addPiS_S_S_,@"STO_CUDA_ENTRY STV_DEFAULT"
_Z3addPiS_S_S_:
.text._Z3addPiS_S_S_:
[----:B------:R-:W-:Y:S08]  /*0000*/  LDC R1, c[0x0][0x37c] ;  /* 0x0000df00ff017b82 */ /* 0x000ff00000000800 */
[----:B------:R-:W0:Y:S01]  /*0010*/  LDC.64 R16, c[0x0][0x398] ;  /* 0x0000e600ff107b82 */ /* 0x000e220000000a00 */
[----:B------:R-:W0:Y:S02]  /*0020*/  LDCU.64 UR6, c[0x0][0x358] ;  /* 0x00006b00ff0677ac */ /* 0x000e240008000a00 */
[----:B0-----:R-:W2:Y:S02]  /*0030*/  LDG.E R0, desc[UR6][R16.64] ;  /* 0x0000000610007981 */ /* 0x001ea4000c1e1900 */
[----:B--2---:R-:W-:-:S13]  /*0040*/  ISETP.GE.AND P0, PT, R0, 0x1, PT ;  /* 0x000000010000780c */ /* 0x004fda0003f06270 */
[----:B------:R-:W-:Y:S05]  /*0050*/  @!P0 EXIT ;  /* 0x000000000000894d */ /* 0x000fea0003800000 */
[----:B------:R-:W0:Y:S08]  /*0060*/  S2UR UR4, SR_CTAID.X ;  /* 0x00000000000479c3 */ /* 0x000e300000002500 */
[----:B------:R-:W1:Y:S08]  /*0070*/  LDC.64 R12, c[0x0][0x390] ;  /* 0x0000e400ff0c7b82 */ /* 0x000e700000000a00 */
[----:B------:R-:W2:Y:S08]  /*0080*/  LDC.64 R8, c[0x0][0x380] ;  /* 0x0000e000ff087b82 */ /* 0x000eb00000000a00 */
[----:B------:R-:W3:Y:S01]  /*0090*/  LDC.64 R10, c[0x0][0x388] ;  /* 0x0000e200ff0a7b82 */ /* 0x000ee20000000a00 */
[----:B0-----:R-:W-:Y:S01]  /*00a0*/  IMAD R0, R0, UR4, RZ ;  /* 0x0000000400007c24 */ /* 0x001fe2000f8e02ff */
[----:B------:R-:W-:-:S06]  /*00b0*/  UMOV UR4, URZ ;  /* 0x000000ff00047c82 */ /* 0x000fcc0008000000 */
.L_x_0:
[----:B------:R-:W-:-:S05]  /*00c0*/  IADD3 R7, PT, PT, R0, UR4, RZ ;  /* 0x0000000400077c10 */ /* 0x000fca000fffe0ff */
[----:B--2---:R-:W-:-:S04]  /*00d0*/  IMAD.WIDE.U32 R2, R7, 0x4, R8 ;  /* 0x0000000407027825 */ /* 0x004fc800078e0008 */
[C---:B---3--:R-:W-:Y:S02]  /*00e0*/  IMAD.WIDE.U32 R4, R7.reuse, 0x4, R10 ;  /* 0x0000000407047825 */ /* 0x048fe400078e000a */
[----:B------:R-:W2:Y:S04]  /*00f0*/  LDG.E R2, desc[UR6][R2.64] ;  /* 0x0000000602027981 */ /* 0x000ea8000c1e1900 */
[----:B------:R-:W2:Y:S01]  /*0100*/  LDG.E R5, desc[UR6][R4.64] ;  /* 0x0000000604057981 */ /* 0x000ea2000c1e1900 */
[----:B-1----:R-:W-:Y:S01]  /*0110*/  IMAD.WIDE.U32 R6, R7, 0x4, R12 ;  /* 0x0000000407067825 */ /* 0x002fe200078e000c */
[----:B--2---:R-:W-:-:S05]  /*0120*/  IADD3 R15, PT, PT, R2, R5, RZ ;  /* 0x00000005020f7210 */ /* 0x004fca0007ffe0ff */
[----:B------:R0:W-:Y:S04]  /*0130*/  STG.E desc[UR6][R6.64], R15 ;  /* 0x0000000f06007986 */ /* 0x0001e8000c101906 */
[----:B------:R-:W2:Y:S01]  /*0140*/  LDG.E R14, desc[UR6][R16.64] ;  /* 0x00000006100e7981 */ /* 0x000ea2000c1e1900 */
[----:B------:R-:W-:-:S06]  /*0150*/  UIADD3 UR4, UPT, UPT, UR4, 0x1, URZ ;  /* 0x0000000104047890 */ /* 0x000fcc000fffe0ff */
[----:B--2---:R-:W-:-:S13]  /*0160*/  ISETP.LE.AND P0, PT, R14, UR4, PT ;  /* 0x000000040e007c0c */ /* 0x004fda000bf03270 */
[----:B0-----:R-:W-:Y:S05]  /*0170*/  @!P0 BRA `(.L_x_0) ;  /* 0xfffffffc00d08947 */ /* 0x001fea000383ffff */
[----:B------:R-:W-:Y:S05]  /*0180*/  EXIT ;  /* 0x000000000000794d */ /* 0x000fea0003800000 */
.L_x_1:
[----:B------:R-:W-:-:S00]  /*0190*/  BRA `(.L_x_1) ;  /* 0xfffffffc00fc7947 */ /* 0x000fc0000383ffff */
[----:B------:R-:W-:-:S00]  /*01a0*/  NOP ;  /* 0x0000000000007918 */ /* 0x000fc00000000000 */
        /* <DEDUP_REMOVED lines=13> */
.L_x_2:


//--------------------- .nv.shared.reserved.0     --------------------------
	.section	.nv.shared.reserved.0,"aw",@nobits
	.weak		__nv_reservedSMEM_offset_0_alias
	.size		__nv_reservedSMEM_offset_0_alias, 0, 64
	.other		__nv_reservedSMEM_offset_0_alias,@"STO_CUDA_RESERVED_SHARED STV_DEFAULT"
__nv_reservedSMEM_offset_0_alias:
	.zero		0
	.zero		64


//--------------------- .nv.constant0._Z3addPiS_S_S_ --------------------------
	.section	.nv.constant0._Z3addPiS_S_S_,"a",@progbits
	.sectionflags	@""
	.align	4
.nv.constant0._Z3addPiS_S_S_:
	.zero		928


//--------------------- SYMBOLS --------------------------

	.type		.nv.reservedSmem.offset0,@object
	.size		.nv.reservedSmem.offset0,0x4
